	.headerflags	@"EF_CUDA_TEXMODE_UNIFIED EF_CUDA_64BIT_ADDRESS EF_CUDA_ACCELERATORS EF_CUDA_SM90 EF_CUDA_VIRTUAL_SM(EF_CUDA_SM90)"
	.elftype	@"ET_EXEC"


//--------------------- .nv.info                  --------------------------
	.section	.nv.info,"",@"SHT_CUDA_INFO"
	.align	4


	//----- nvinfo : EIATTR_REGCOUNT
	.align		4
        /*0000*/ 	.byte	0x04, 0x2f
        /*0002*/ 	.short	(.L_1 - .L_0)
	.align		4
.L_0:
        /*0004*/ 	.word	index@(triton_poi_fused_convolution_relu_1)
        /*0008*/ 	.word	0x0000000c


	//----- nvinfo : EIATTR_MIN_STACK_SIZE
	.align		4
.L_1:
        /*000c*/ 	.byte	0x04, 0x12
        /*000e*/ 	.short	(.L_3 - .L_2)
	.align		4
.L_2:
        /*0010*/ 	.word	index@(triton_poi_fused_convolution_relu_1)
        /*0014*/ 	.word	0x00000000


	//----- nvinfo : EIATTR_FRAME_SIZE
	.align		4
.L_3:
        /*0018*/ 	.byte	0x04, 0x11
        /*001a*/ 	.short	(.L_5 - .L_4)
	.align		4
.L_4:
        /*001c*/ 	.word	index@(triton_poi_fused_convolution_relu_1)
        /*0020*/ 	.word	0x00000000


	//----- nvinfo : EIATTR_MIN_STACK_SIZE
	.align		4
.L_5:
        /*0024*/ 	.byte	0x04, 0x12
        /*0026*/ 	.short	(.L_7 - .L_6)
	.align		4
.L_6:
        /*0028*/ 	.word	index@(triton_poi_fused_convolution_relu_1)
        /*002c*/ 	.word	0x00000000
.L_7:


//--------------------- .nv.info.triton_poi_fused_convolution_relu_1 --------------------------
	.section	.nv.info.triton_poi_fused_convolution_relu_1,"",@"SHT_CUDA_INFO"
	.sectionflags	@""
	.align	4


	//----- nvinfo : EIATTR_CUDA_API_VERSION
	.align		4
        /*0000*/ 	.byte	0x04, 0x37
        /*0002*/ 	.short	(.L_9 - .L_8)
.L_8:
        /*0004*/ 	.word	0x0000007c


	//----- nvinfo : EIATTR_KPARAM_INFO
	.align		4
.L_9:
        /*0008*/ 	.byte	0x04, 0x17
        /*000a*/ 	.short	(.L_11 - .L_10)
.L_10:
        /*000c*/ 	.word	0x00000000
        /*0010*/ 	.short	0x0002
        /*0012*/ 	.short	0x0010
        /*0014*/ 	.byte	0x00, 0xf0, 0x11, 0x00


	//----- nvinfo : EIATTR_KPARAM_INFO
	.align		4
.L_11:
        /*0018*/ 	.byte	0x04, 0x17
        /*001a*/ 	.short	(.L_13 - .L_12)
.L_12:
        /*001c*/ 	.word	0x00000000
        /*0020*/ 	.short	0x0001
        /*0022*/ 	.short	0x0008
        /*0024*/ 	.byte	0x00, 0xf4, 0x21, 0x00


	//----- nvinfo : EIATTR_KPARAM_INFO
	.align		4
.L_13:
        /*0028*/ 	.byte	0x04, 0x17
        /*002a*/ 	.short	(.L_15 - .L_14)
.L_14:
        /*002c*/ 	.word	0x00000000
        /*0030*/ 	.short	0x0000
        /*0032*/ 	.short	0x0000
        /*0034*/ 	.byte	0x00, 0xf4, 0x21, 0x00


	//----- nvinfo : EIATTR_SPARSE_MMA_MASK
	.align		4
.L_15:
        /*0038*/ 	.byte	0x03, 0x50
        /*003a*/ 	.short	0x0000


	//----- nvinfo : EIATTR_MAXREG_COUNT
	.align		4
        /*003c*/ 	.byte	0x03, 0x1b
        /*003e*/ 	.short	0x00ff


	//----- nvinfo : EIATTR_EXIT_INSTR_OFFSETS
	.align		4
        /*0040*/ 	.byte	0x04, 0x1c
        /*0042*/ 	.short	(.L_17 - .L_16)


	//   ....[0]....
.L_16:
        /*0044*/ 	.word	0x000001b0


	//----- nvinfo : EIATTR_REQNTID
	.align		4
.L_17:
        /*0048*/ 	.byte	0x04, 0x10
        /*004a*/ 	.short	(.L_19 - .L_18)
.L_18:
        /*004c*/ 	.word	0x00000100
        /*0050*/ 	.word	0x00000001
        /*0054*/ 	.word	0x00000001


	//----- nvinfo : EIATTR_CBANK_PARAM_SIZE
	.align		4
.L_19:
        /*0058*/ 	.byte	0x03, 0x19
        /*005a*/ 	.short	0x0014


	//----- nvinfo : EIATTR_PARAM_CBANK
	.align		4
        /*005c*/ 	.byte	0x04, 0x0a
        /*005e*/ 	.short	(.L_21 - .L_20)
	.align		4
.L_20:
        /*0060*/ 	.word	index@(.nv.constant0.triton_poi_fused_convolution_relu_1)
        /*0064*/ 	.short	0x0210
        /*0066*/ 	.short	0x0014


	//----- nvinfo : EIATTR_SW_WAR
	.align		4
.L_21:
        /*0068*/ 	.byte	0x04, 0x36
        /*006a*/ 	.short	(.L_23 - .L_22)
.L_22:
        /*006c*/ 	.word	0x00000008
.L_23:


//--------------------- .nv.callgraph             --------------------------
	.section	.nv.callgraph,"",@"SHT_CUDA_CALLGRAPH"
	.align	4
	.sectionentsize	8
	.align		4
        /*0000*/ 	.word	0x00000000
	.align		4
        /*0004*/ 	.word	0xffffffff
	.align		4
        /*0008*/ 	.word	0x00000000
	.align		4
        /*000c*/ 	.word	0xfffffffe
	.align		4
        /*0010*/ 	.word	0x00000000
	.align		4
        /*0014*/ 	.word	0xfffffffd
	.align		4
        /*0018*/ 	.word	0x00000000
	.align		4
        /*001c*/ 	.word	0xfffffffc


//--------------------- .text.triton_poi_fused_convolution_relu_1 --------------------------
	.section	.text.triton_poi_fused_convolution_relu_1,"ax",@progbits
	.align	128
        .global         triton_poi_fused_convolution_relu_1
        .type           triton_poi_fused_convolution_relu_1,@function
        .size           triton_poi_fused_convolution_relu_1,(.L_x_1 - triton_poi_fused_convolution_relu_1)
        .other          triton_poi_fused_convolution_relu_1,@"STO_CUDA_ENTRY STV_DEFAULT"
triton_poi_fused_convolution_relu_1:
.text.triton_poi_fused_convolution_relu_1:
[----:B------:R-:W-:Y:S01]  /*0000*/  LDC R1, c[0x0][0x28] ;  /* 0x00000a00ff017b82 */ /* 0x000fe20000000800 */
[----:B------:R-:W1:Y:S07]  /*0010*/  S2R R0, SR_TID.X ;  /* 0x0000000000007919 */ /* 0x000e6e0000002100 */
[----:B------:R-:W2:Y:S01]  /*0020*/  LDC.64 R4, c[0x0][0x218] ;  /* 0x00008600ff047b82 */ /* 0x000ea20000000a00 */
[----:B------:R-:W-:Y:S01]  /*0030*/  ULDC.64 UR4, c[0x0][0x208] ;  /* 0x0000820000047ab9 */ /* 0x000fe20000000a00 */
[----:B------:R-:W3:Y:S06]  /*0040*/  S2R R7, SR_CTAID.X ;  /* 0x0000000000077919 */ /* 0x000eec0000002500 */
[----:B------:R-:W4:Y:S01]  /*0050*/  LDC.64 R2, c[0x0][0x210] ;  /* 0x00008400ff027b82 */ /* 0x000f220000000a00 */
[----:B-1----:R-:W-:Y:S01]  /*0060*/  IMAD.SHL.U32 R0, R0, 0x2, RZ ;  /* 0x0000000200007824 */ /* 0x002fe200078e00ff */
[----:B---3--:R-:W-:-:S04]  /*0070*/  SHF.R.S32.HI R6, RZ, 0x16, R7 ;  /* 0x00000016ff067819 */ /* 0x008fc80000011407 */
[----:B------:R-:W-:Y:S02]  /*0080*/  LOP3.LUT R0, R0, 0x1fe, RZ, 0xc0, !PT ;  /* 0x000001fe00007812 */ /* 0x000fe400078ec0ff */
[----:B------:R-:W-:-:S03]  /*0090*/  SGXT R6, R6, 0x1 ;  /* 0x000000010606781a */ /* 0x000fc60000000200 */
[----:B------:R-:W-:-:S04]  /*00a0*/  IMAD R7, R7, 0x200, R0 ;  /* 0x0000020007077824 */ /* 0x000fc800078e0200 */
[----:B----4-:R-:W-:Y:S01]  /*00b0*/  IMAD.WIDE R2, R7, 0x4, R2 ;  /* 0x0000000407027825 */ /* 0x010fe200078e0202 */
[----:B------:R-:W-:-:S04]  /*00c0*/  LEA.HI R6, R6, R7, RZ, 0xa ;  /* 0x0000000706067211 */ /* 0x000fc800078f50ff */
[----:B------:R-:W-:-:S04]  /*00d0*/  SHF.R.S32.HI R6, RZ, 0xa, R6 ;  /* 0x0000000aff067819 */ /* 0x000fc80000011406 */
[----:B------:R-:W-:-:S04]  /*00e0*/  LEA.HI R0, R6, R6, RZ, 0x6 ;  /* 0x0000000606007211 */ /* 0x000fc800078f30ff */
[----:B------:R-:W-:-:S05]  /*00f0*/  LOP3.LUT R9, R0, 0xffffffc0, RZ, 0xc0, !PT ;  /* 0xffffffc000097812 */ /* 0x000fca00078ec0ff */
[----:B------:R-:W-:Y:S02]  /*0100*/  IMAD.IADD R9, R6, 0x1, -R9 ;  /* 0x0000000106097824 */ /* 0x000fe400078e0a09 */
[----:B------:R-:W3:Y:S02]  /*0110*/  LDG.E.64 R6, desc[UR4][R2.64] ;  /* 0x0000000402067981 */ /* 0x000ee4000c1e1b00 */
[----:B--2---:R-:W-:-:S06]  /*0120*/  IMAD.WIDE R4, R9, 0x4, R4 ;  /* 0x0000000409047825 */ /* 0x004fcc00078e0204 */
[----:B------:R-:W3:Y:S02]  /*0130*/  LDG.E.EL R4, desc[UR4][R4.64] ;  /* 0x0000000404047981 */ /* 0x000ee4000c2e1900 */
[CC--:B---3--:R-:W-:Y:S01]  /*0140*/  FSETP.GEU.AND P0, PT, R6.reuse, -R4.reuse, PT ;  /* 0x800000040600720b */ /* 0x0c8fe20003f0e000 */
[--C-:B------:R-:W-:Y:S01]  /*0150*/  FADD R6, R6, R4.reuse ;  /* 0x0000000406067221 */ /* 0x100fe20000000000 */
[C---:B------:R-:W-:Y:S01]  /*0160*/  FADD R0, R7.reuse, R4 ;  /* 0x0000000407007221 */ /* 0x040fe20000000000 */
[----:B------:R-:W-:-:S03]  /*0170*/  FSETP.GEU.AND P1, PT, R7, -R4, PT ;  /* 0x800000040700720b */ /* 0x000fc60003f2e000 */
[----:B------:R-:W-:Y:S02]  /*0180*/  FSEL R6, R6, RZ, P0 ;  /* 0x000000ff06067208 */ /* 0x000fe40000000000 */
[----:B------:R-:W-:-:S05]  /*0190*/  FSEL R7, R0, RZ, P1 ;  /* 0x000000ff00077208 */ /* 0x000fca0000800000 */
[----:B------:R-:W-:Y:S01]  /*01a0*/  STG.E.64 desc[UR4][R2.64], R6 ;  /* 0x0000000602007986 */ /* 0x000fe2000c101b04 */
[----:B------:R-:W-:Y:S05]  /*01b0*/  EXIT ;  /* 0x000000000000794d */ /* 0x000fea0003800000 */
.L_x_0:
[----:B------:R-:W-:-:S00]  /*01c0*/  BRA `(.L_x_0) ;  /* 0xfffffffc00fc7947 */ /* 0x000fc0000383ffff */
[----:B------:R-:W-:-:S00]  /*01d0*/  NOP ;  /* 0x0000000000007918 */ /* 0x000fc00000000000 */
        /* <DEDUP_REMOVED lines=10> */
.L_x_1:


//--------------------- .nv.constant0.triton_poi_fused_convolution_relu_1 --------------------------
	.section	.nv.constant0.triton_poi_fused_convolution_relu_1,"a",@progbits
	.sectionflags	@""
	.align	4
.nv.constant0.triton_poi_fused_convolution_relu_1:
	.zero		548
